//
// Generated by NVIDIA NVVM Compiler
//
// Compiler Build ID: CL-36424714
// Cuda compilation tools, release 13.0, V13.0.88
// Based on NVVM 20.0.0
//

.version 9.0
.target sm_100
.address_size 64

	// .globl	_Z9sumVectorPiS_
// _ZZ9sumVectorPiS_E8part_sum has been demoted

.visible .entry _Z9sumVectorPiS_(
	.param .u64 .ptr .align 1 _Z9sumVectorPiS__param_0,
	.param .u64 .ptr .align 1 _Z9sumVectorPiS__param_1
)
{
	.reg .b32 	%r<9>;
	.reg .b64 	%rd<5>;
	// demoted variable
	.shared .align 4 .b8 _ZZ9sumVectorPiS_E8part_sum[1024];
	ld.param.u64 	%rd1, [_Z9sumVectorPiS__param_0];
	cvta.to.global.u64 	%rd2, %rd1;
	mov.u32 	%r1, %ctaid.x;
	mov.u32 	%r2, %ntid.x;
	mov.u32 	%r3, %tid.x;
	mad.lo.s32 	%r4, %r1, %r2, %r3;
	mul.wide.s32 	%rd3, %r4, 4;
	add.s64 	%rd4, %rd2, %rd3;
	ld.global.u32 	%r5, [%rd4];
	shl.b32 	%r6, %r4, 2;
	mov.u32 	%r7, _ZZ9sumVectorPiS_E8part_sum;
	add.s32 	%r8, %r7, %r6;
	st.shared.u32 	[%r8], %r5;
	bar.sync 	0;

}


// ===== COMPILED SASS (sm_100) =====

	.target	sm_100

	.elftype	@"ET_EXEC"


//--------------------- .note.nv.tkinfo           --------------------------
	.section	.note.nv.tkinfo,"",@"SHT_NOTE"
	.sectionflags	@"SHF_NOTE_NV_TKINFO"
	.tkinfo
        /*0018*/ 	.word	0x00000002
        /*0030*/ 	.string	""
        /*0030*/ 	.string	"ptxas"
        /*0030*/ 	.string	"Cuda compilation tools, release 13.0, V13.0.88"
        /*0030*/ 	.string	"Build cuda_13.0.r13.0/compiler.36424714_0"
        /*0030*/ 	.string	"-arch sm_100 -m 64 "



//--------------------- .note.nv.cuinfo           --------------------------
	.section	.note.nv.cuinfo,"",@"SHT_NOTE"
	.sectionflags	@"SHF_NOTE_NV_CUINFO"
        /*0018*/ 	.short	0x0002
        /*001a*/ 	.short	0x0064
        /*001c*/ 	.short	0x0082
	.zero		2


//--------------------- .nv.info                  --------------------------
	.section	.nv.info,"",@"SHT_CUDA_INFO"
	.align	4


	//----- nvinfo : EIATTR_REGCOUNT
	.align		4
        /*0000*/ 	.byte	0x04, 0x2f
        /*0002*/ 	.short	(.L_1 - .L_0)
	.align		4
.L_0:
        /*0004*/ 	.word	index@(_Z9sumVectorPiS_)
        /*0008*/ 	.word	0x00000008


	//----- nvinfo : EIATTR_FRAME_SIZE
	.align		4
.L_1:
        /*000c*/ 	.byte	0x04, 0x11
        /*000e*/ 	.short	(.L_3 - .L_2)
	.align		4
.L_2:
        /*0010*/ 	.word	index@(_Z9sumVectorPiS_)
        /*0014*/ 	.word	0x00000000


	//----- nvinfo : EIATTR_MIN_STACK_SIZE
	.align		4
.L_3:
        /*0018*/ 	.byte	0x04, 0x12
        /*001a*/ 	.short	(.L_5 - .L_4)
	.align		4
.L_4:
        /*001c*/ 	.word	index@(_Z9sumVectorPiS_)
        /*0020*/ 	.word	0x00000000
.L_5:


//--------------------- .nv.compat                --------------------------
	.section	.nv.compat,"",@"SHT_CUDA_COMPAT_INFO"
	.align	4
        /*0000*/ 	.byte	0x02, 0x09, 0x00, 0x00, 0x02, 0x02, 0x01, 0x00, 0x02, 0x05, 0x05, 0x00, 0x03, 0x07, 0x01, 0x01
        /*0010*/ 	.byte	0x02, 0x03, 0x00, 0x00, 0x02, 0x06, 0x01, 0x00, 0x04, 0x0b, 0x08, 0x00, 0x09, 0x00, 0x00, 0x00
        /*0020*/ 	.byte	0x00, 0x00, 0x00, 0x00


//--------------------- .nv.info._Z9sumVectorPiS_ --------------------------
	.section	.nv.info._Z9sumVectorPiS_,"",@"SHT_CUDA_INFO"
	.sectionflags	@""
	.align	4


	//----- nvinfo : EIATTR_CUDA_API_VERSION
	.align		4
        /*0000*/ 	.byte	0x04, 0x37
        /*0002*/ 	.short	(.L_7 - .L_6)
.L_6:
        /*0004*/ 	.word	0x00000082


	//----- nvinfo : EIATTR_KPARAM_INFO
	.align		4
.L_7:
        /*0008*/ 	.byte	0x04, 0x17
        /*000a*/ 	.short	(.L_9 - .L_8)
.L_8:
        /*000c*/ 	.word	0x00000000
        /*0010*/ 	.short	0x0001
        /*0012*/ 	.short	0x0008
        /*0014*/ 	.byte	0x00, 0xf5, 0x21, 0x00


	//----- nvinfo : EIATTR_KPARAM_INFO
	.align		4
.L_9:
        /*0018*/ 	.byte	0x04, 0x17
        /*001a*/ 	.short	(.L_11 - .L_10)
.L_10:
        /*001c*/ 	.word	0x00000000
        /*0020*/ 	.short	0x0000
        /*0022*/ 	.short	0x0000
        /*0024*/ 	.byte	0x00, 0xf5, 0x21, 0x00


	//----- nvinfo : EIATTR_SPARSE_MMA_MASK
	.align		4
.L_11:
        /*0028*/ 	.byte	0x03, 0x50
        /*002a*/ 	.short	0x0000


	//----- nvinfo : EIATTR_MAXREG_COUNT
	.align		4
        /*002c*/ 	.byte	0x03, 0x1b
        /*002e*/ 	.short	0x00ff


	//----- nvinfo : EIATTR_NUM_BARRIERS
	.align		4
        /*0030*/ 	.byte	0x02, 0x4c
        /*0032*/ 	.byte	0x01
	.zero		1


	//----- nvinfo : EIATTR_MERCURY_ISA_VERSION
	.align		4
        /*0034*/ 	.byte	0x03, 0x5f
        /*0036*/ 	.short	0x0101


	//----- nvinfo : EIATTR_VRC_CTA_INIT_COUNT
	.align		4
        /*0038*/ 	.byte	0x02, 0x4a
	.zero		1
	.zero		1


	//----- nvinfo : EIATTR_EXIT_INSTR_OFFSETS
	.align		4
        /*003c*/ 	.byte	0x04, 0x1c
        /*003e*/ 	.short	(.L_13 - .L_12)


	//   ....[0]....
.L_12:
        /*0040*/ 	.word	0x000000f0


	//----- nvinfo : EIATTR_CBANK_PARAM_SIZE
	.align		4
.L_13:
        /*0044*/ 	.byte	0x03, 0x19
        /*0046*/ 	.short	0x0010


	//----- nvinfo : EIATTR_PARAM_CBANK
	.align		4
        /*0048*/ 	.byte	0x04, 0x0a
        /*004a*/ 	.short	(.L_15 - .L_14)
	.align		4
.L_14:
        /*004c*/ 	.word	index@(.nv.constant0._Z9sumVectorPiS_)
        /*0050*/ 	.short	0x0380
        /*0052*/ 	.short	0x0010


	//----- nvinfo : EIATTR_SW_WAR
	.align		4
.L_15:
        /*0054*/ 	.byte	0x04, 0x36
        /*0056*/ 	.short	(.L_17 - .L_16)
.L_16:
        /*0058*/ 	.word	0x00000008
.L_17:


//--------------------- .nv.callgraph             --------------------------
	.section	.nv.callgraph,"",@"SHT_CUDA_CALLGRAPH"
	.align	4
	.sectionentsize	8
	.align		4
        /*0000*/ 	.word	0x00000000
	.align		4
        /*0004*/ 	.word	0xffffffff
	.align		4
        /*0008*/ 	.word	0x00000000
	.align		4
        /*000c*/ 	.word	0xfffffffe
	.align		4
        /*0010*/ 	.word	0x00000000
	.align		4
        /*0014*/ 	.word	0xfffffffd
	.align		4
        /*0018*/ 	.word	0x00000000
	.align		4
        /*001c*/ 	.word	0xfffffffc


//--------------------- .text._Z9sumVectorPiS_    --------------------------
	.section	.text._Z9sumVectorPiS_,"ax",@progbits
	.align	128
        .global         _Z9sumVectorPiS_
        .type           _Z9sumVectorPiS_,@function
        .size           _Z9sumVectorPiS_,(.L_x_1 - _Z9sumVectorPiS_)
        .other          _Z9sumVectorPiS_,@"STO_CUDA_ENTRY STV_DEFAULT"
_Z9sumVectorPiS_:
.text._Z9sumVectorPiS_:
[----:B------:R-:W-:Y:S01]  /*0000*/  LDC R1, c[0x0][0x37c] ;  /* 0x0000df00ff017b82 */ /* 0x000fe20000000800 */
[----:B------:R-:W0:Y:S07]  /*0010*/  S2R R0, SR_TID.X ;  /* 0x0000000000007919 */ /* 0x000e2e0000002100 */
[----:B------:R-:W0:Y:S01]  /*0020*/  S2UR UR6, SR_CTAID.X ;  /* 0x00000000000679c3 */ /* 0x000e220000002500 */
[----:B------:R-:W1:Y:S07]  /*0030*/  LDCU.64 UR4, c[0x0][0x358] ;  /* 0x00006b00ff0477ac */ /* 0x000e6e0008000a00 */
[----:B------:R-:W0:Y:S08]  /*0040*/  LDC R5, c[0x0][0x360] ;  /* 0x0000d800ff057b82 */ /* 0x000e300000000800 */
[----:B------:R-:W2:Y:S01]  /*0050*/  LDC.64 R2, c[0x0][0x380] ;  /* 0x0000e000ff027b82 */ /* 0x000ea20000000a00 */
[----:B0-----:R-:W-:-:S04]  /*0060*/  IMAD R5, R5, UR6, R0 ;  /* 0x0000000605057c24 */ /* 0x001fc8000f8e0200 */
[----:B--2---:R-:W-:-:S06]  /*0070*/  IMAD.WIDE R2, R5, 0x4, R2 ;  /* 0x0000000405027825 */ /* 0x004fcc00078e0202 */
[----:B-1----:R-:W2:Y:S01]  /*0080*/  LDG.E R2, desc[UR4][R2.64] ;  /* 0x0000000402027981 */ /* 0x002ea2000c1e1900 */
[----:B------:R-:W0:Y:S01]  /*0090*/  S2UR UR5, SR_CgaCtaId ;  /* 0x00000000000579c3 */ /* 0x000e220000008800 */
[----:B------:R-:W-:Y:S02]  /*00a0*/  UMOV UR4, 0x400 ;  /* 0x0000040000047882 */ /* 0x000fe40000000000 */
[----:B0-----:R-:W-:-:S06]  /*00b0*/  ULEA UR4, UR5, UR4, 0x18 ;  /* 0x0000000405047291 */ /* 0x001fcc000f8ec0ff */
[----:B------:R-:W-:-:S05]  /*00c0*/  LEA R5, R5, UR4, 0x2 ;  /* 0x0000000405057c11 */ /* 0x000fca000f8e10ff */
[----:B--2---:R-:W-:Y:S01]  /*00d0*/  STS [R5], R2 ;  /* 0x0000000205007388 */ /* 0x004fe20000000800 */
[----:B------:R-:W-:Y:S06]  /*00e0*/  BAR.SYNC.DEFER_BLOCKING 0x0 ;  /* 0x0000000000007b1d */ /* 0x000fec0000010000 */
[----:B------:R-:W-:Y:S05]  /*00f0*/  EXIT ;  /* 0x000000000000794d */ /* 0x000fea0003800000 */
.L_x_0:
[----:B------:R-:W-:-:S00]  /*0100*/  BRA `(.L_x_0) ;  /* 0xfffffffc00fc7947 */ /* 0x000fc0000383ffff */
[----:B------:R-:W-:-:S00]  /*0110*/  NOP ;  /* 0x0000000000007918 */ /* 0x000fc00000000000 */
        /* <DEDUP_REMOVED lines=14> */
.L_x_1:


//--------------------- .nv.shared._Z9sumVectorPiS_ --------------------------
	.section	.nv.shared._Z9sumVectorPiS_,"aw",@nobits
	.sectionflags	@""
	.align	4
.nv.shared._Z9sumVectorPiS_:
	.zero		2048


//--------------------- .nv.shared.reserved.0     --------------------------
	.section	.nv.shared.reserved.0,"aw",@nobits
	.weak		__nv_reservedSMEM_offset_0_alias
	.size		__nv_reservedSMEM_offset_0_alias, 0, 64
	.other		__nv_reservedSMEM_offset_0_alias,@"STO_CUDA_RESERVED_SHARED STV_DEFAULT"
__nv_reservedSMEM_offset_0_alias:
	.zero		0
	.zero		64


//--------------------- .nv.constant0._Z9sumVectorPiS_ --------------------------
	.section	.nv.constant0._Z9sumVectorPiS_,"a",@progbits
	.sectionflags	@""
	.align	4
.nv.constant0._Z9sumVectorPiS_:
	.zero		912


//--------------------- SYMBOLS --------------------------

	.type		.nv.reservedSmem.offset0,@object
	.size		.nv.reservedSmem.offset0,0x4
	.type		.nv.reservedSmem.cap,@object
	.size		.nv.reservedSmem.cap,0x4
